	.headerflags	@"EF_CUDA_TEXMODE_UNIFIED EF_CUDA_64BIT_ADDRESS EF_CUDA_ACCELERATORS EF_CUDA_SM90 EF_CUDA_VIRTUAL_SM(EF_CUDA_SM90)"
	.elftype	@"ET_EXEC"


//--------------------- .nv.info                  --------------------------
	.section	.nv.info,"",@"SHT_CUDA_INFO"
	.align	4


	//----- nvinfo : EIATTR_REGCOUNT
	.align		4
        /*0000*/ 	.byte	0x04, 0x2f
        /*0002*/ 	.short	(.L_1 - .L_0)
	.align		4
.L_0:
        /*0004*/ 	.word	index@(triton_poi_fused__prelu_kernel_add_mul_30)
        /*0008*/ 	.word	0x00000012


	//----- nvinfo : EIATTR_MIN_STACK_SIZE
	.align		4
.L_1:
        /*000c*/ 	.byte	0x04, 0x12
        /*000e*/ 	.short	(.L_3 - .L_2)
	.align		4
.L_2:
        /*0010*/ 	.word	index@(triton_poi_fused__prelu_kernel_add_mul_30)
        /*0014*/ 	.word	0x00000000


	//----- nvinfo : EIATTR_FRAME_SIZE
	.align		4
.L_3:
        /*0018*/ 	.byte	0x04, 0x11
        /*001a*/ 	.short	(.L_5 - .L_4)
	.align		4
.L_4:
        /*001c*/ 	.word	index@(triton_poi_fused__prelu_kernel_add_mul_30)
        /*0020*/ 	.word	0x00000000


	//----- nvinfo : EIATTR_MIN_STACK_SIZE
	.align		4
.L_5:
        /*0024*/ 	.byte	0x04, 0x12
        /*0026*/ 	.short	(.L_7 - .L_6)
	.align		4
.L_6:
        /*0028*/ 	.word	index@(triton_poi_fused__prelu_kernel_add_mul_30)
        /*002c*/ 	.word	0x00000000
.L_7:


//--------------------- .nv.info.triton_poi_fused__prelu_kernel_add_mul_30 --------------------------
	.section	.nv.info.triton_poi_fused__prelu_kernel_add_mul_30,"",@"SHT_CUDA_INFO"
	.sectionflags	@""
	.align	4


	//----- nvinfo : EIATTR_CUDA_API_VERSION
	.align		4
        /*0000*/ 	.byte	0x04, 0x37
        /*0002*/ 	.short	(.L_9 - .L_8)
.L_8:
        /*0004*/ 	.word	0x0000007c


	//----- nvinfo : EIATTR_KPARAM_INFO
	.align		4
.L_9:
        /*0008*/ 	.byte	0x04, 0x17
        /*000a*/ 	.short	(.L_11 - .L_10)
.L_10:
        /*000c*/ 	.word	0x00000000
        /*0010*/ 	.short	0x0004
        /*0012*/ 	.short	0x0020
        /*0014*/ 	.byte	0x00, 0xf0, 0x11, 0x00


	//----- nvinfo : EIATTR_KPARAM_INFO
	.align		4
.L_11:
        /*0018*/ 	.byte	0x04, 0x17
        /*001a*/ 	.short	(.L_13 - .L_12)
.L_12:
        /*001c*/ 	.word	0x00000000
        /*0020*/ 	.short	0x0003
        /*0022*/ 	.short	0x0018
        /*0024*/ 	.byte	0x00, 0xf4, 0x21, 0x00


	//----- nvinfo : EIATTR_KPARAM_INFO
	.align		4
.L_13:
        /*0028*/ 	.byte	0x04, 0x17
        /*002a*/ 	.short	(.L_15 - .L_14)
.L_14:
        /*002c*/ 	.word	0x00000000
        /*0030*/ 	.short	0x0002
        /*0032*/ 	.short	0x0010
        /*0034*/ 	.byte	0x00, 0xf4, 0x21, 0x00


	//----- nvinfo : EIATTR_KPARAM_INFO
	.align		4
.L_15:
        /*0038*/ 	.byte	0x04, 0x17
        /*003a*/ 	.short	(.L_17 - .L_16)
.L_16:
        /*003c*/ 	.word	0x00000000
        /*0040*/ 	.short	0x0001
        /*0042*/ 	.short	0x0008
        /*0044*/ 	.byte	0x00, 0xf4, 0x21, 0x00


	//----- nvinfo : EIATTR_KPARAM_INFO
	.align		4
.L_17:
        /*0048*/ 	.byte	0x04, 0x17
        /*004a*/ 	.short	(.L_19 - .L_18)
.L_18:
        /*004c*/ 	.word	0x00000000
        /*0050*/ 	.short	0x0000
        /*0052*/ 	.short	0x0000
        /*0054*/ 	.byte	0x00, 0xf4, 0x21, 0x00


	//----- nvinfo : EIATTR_SPARSE_MMA_MASK
	.align		4
.L_19:
        /*0058*/ 	.byte	0x03, 0x50
        /*005a*/ 	.short	0x0000


	//----- nvinfo : EIATTR_MAXREG_COUNT
	.align		4
        /*005c*/ 	.byte	0x03, 0x1b
        /*005e*/ 	.short	0x00ff


	//----- nvinfo : EIATTR_EXIT_INSTR_OFFSETS
	.align		4
        /*0060*/ 	.byte	0x04, 0x1c
        /*0062*/ 	.short	(.L_21 - .L_20)


	//   ....[0]....
.L_20:
        /*0064*/ 	.word	0x000003b0


	//----- nvinfo : EIATTR_REQNTID
	.align		4
.L_21:
        /*0068*/ 	.byte	0x04, 0x10
        /*006a*/ 	.short	(.L_23 - .L_22)
.L_22:
        /*006c*/ 	.word	0x00000080
        /*0070*/ 	.word	0x00000001
        /*0074*/ 	.word	0x00000001


	//----- nvinfo : EIATTR_CBANK_PARAM_SIZE
	.align		4
.L_23:
        /*0078*/ 	.byte	0x03, 0x19
        /*007a*/ 	.short	0x0024


	//----- nvinfo : EIATTR_PARAM_CBANK
	.align		4
        /*007c*/ 	.byte	0x04, 0x0a
        /*007e*/ 	.short	(.L_25 - .L_24)
	.align		4
.L_24:
        /*0080*/ 	.word	index@(.nv.constant0.triton_poi_fused__prelu_kernel_add_mul_30)
        /*0084*/ 	.short	0x0210
        /*0086*/ 	.short	0x0024


	//----- nvinfo : EIATTR_SW_WAR
	.align		4
.L_25:
        /*0088*/ 	.byte	0x04, 0x36
        /*008a*/ 	.short	(.L_27 - .L_26)
.L_26:
        /*008c*/ 	.word	0x00000008
.L_27:


//--------------------- .nv.callgraph             --------------------------
	.section	.nv.callgraph,"",@"SHT_CUDA_CALLGRAPH"
	.align	4
	.sectionentsize	8
	.align		4
        /*0000*/ 	.word	0x00000000
	.align		4
        /*0004*/ 	.word	0xffffffff
	.align		4
        /*0008*/ 	.word	0x00000000
	.align		4
        /*000c*/ 	.word	0xfffffffe
	.align		4
        /*0010*/ 	.word	0x00000000
	.align		4
        /*0014*/ 	.word	0xfffffffd
	.align		4
        /*0018*/ 	.word	0x00000000
	.align		4
        /*001c*/ 	.word	0xfffffffc


//--------------------- .text.triton_poi_fused__prelu_kernel_add_mul_30 --------------------------
	.section	.text.triton_poi_fused__prelu_kernel_add_mul_30,"ax",@progbits
	.align	128
        .global         triton_poi_fused__prelu_kernel_add_mul_30
        .type           triton_poi_fused__prelu_kernel_add_mul_30,@function
        .size           triton_poi_fused__prelu_kernel_add_mul_30,(.L_x_1 - triton_poi_fused__prelu_kernel_add_mul_30)
        .other          triton_poi_fused__prelu_kernel_add_mul_30,@"STO_CUDA_ENTRY STV_DEFAULT"
triton_poi_fused__prelu_kernel_add_mul_30:
.text.triton_poi_fused__prelu_kernel_add_mul_30:
[----:B------:R-:W-:Y:S01]  /*0000*/  LDC R1, c[0x0][0x28] ;  /* 0x00000a00ff017b82 */ /* 0x000fe20000000800 */
[----:B------:R-:W1:Y:S07]  /*0010*/  S2R R0, SR_TID.X ;  /* 0x0000000000007919 */ /* 0x000e6e0000002100 */
[----:B------:R-:W2:Y:S01]  /*0020*/  LDC.64 R10, c[0x0][0x220] ;  /* 0x00008800ff0a7b82 */ /* 0x000ea20000000a00 */
[----:B------:R-:W-:Y:S01]  /*0030*/  ULDC.64 UR4, c[0x0][0x208] ;  /* 0x0000820000047ab9 */ /* 0x000fe20000000a00 */
[----:B------:R-:W3:Y:S06]  /*0040*/  S2R R13, SR_CTAID.X ;  /* 0x00000000000d7919 */ /* 0x000eec0000002500 */
[----:B------:R-:W4:Y:S08]  /*0050*/  LDC.64 R6, c[0x0][0x218] ;  /* 0x00008600ff067b82 */ /* 0x000f300000000a00 */
[----:B------:R-:W5:Y:S01]  /*0060*/  LDC.64 R8, c[0x0][0x228] ;  /* 0x00008a00ff087b82 */ /* 0x000f620000000a00 */
[----:B-1----:R-:W-:-:S02]  /*0070*/  SHF.L.U32 R0, R0, 0x1, RZ ;  /* 0x0000000100007819 */ /* 0x002fc400000006ff */
[----:B---3--:R-:W-:Y:S02]  /*0080*/  SHF.R.S32.HI R2, RZ, 0x17, R13 ;  /* 0x00000017ff027819 */ /* 0x008fe4000001140d */
[----:B------:R-:W-:Y:S02]  /*0090*/  LOP3.LUT R0, R0, 0xfe, RZ, 0xc0, !PT ;  /* 0x000000fe00007812 */ /* 0x000fe400078ec0ff */
[----:B------:R-:W-:Y:S02]  /*00a0*/  SGXT R2, R2, 0x1 ;  /* 0x000000010202781a */ /* 0x000fe40000000200 */
[----:B------:R-:W-:-:S04]  /*00b0*/  LEA R13, R13, R0, 0x8 ;  /* 0x000000000d0d7211 */ /* 0x000fc800078e40ff */
[CC--:B------:R-:W-:Y:S02]  /*00c0*/  LEA.HI R0, R2.reuse, R13.reuse, RZ, 0x7 ;  /* 0x0000000d02007211 */ /* 0x0c0fe400078f38ff */
[----:B------:R-:W-:Y:S02]  /*00d0*/  LEA.HI R2, R2, R13, RZ, 0xd ;  /* 0x0000000d02027211 */ /* 0x000fe400078f68ff */
[----:B------:R-:W-:Y:S02]  /*00e0*/  LOP3.LUT R0, R0, 0xffffff80, RZ, 0xc0, !PT ;  /* 0xffffff8000007812 */ /* 0x000fe400078ec0ff */
[----:B------:R-:W-:Y:S02]  /*00f0*/  SHF.R.S32.HI R2, RZ, 0xd, R2 ;  /* 0x0000000dff027819 */ /* 0x000fe40000011402 */
[----:B------:R-:W-:-:S04]  /*0100*/  IADD3 R15, R13, -R0, RZ ;  /* 0x800000000d0f7210 */ /* 0x000fc80007ffe0ff */
[----:B------:R-:W-:-:S05]  /*0110*/  LEA R3, R2, R15, 0x7 ;  /* 0x0000000f02037211 */ /* 0x000fca00078e38ff */
[----:B--2---:R-:W-:Y:S02]  /*0120*/  IMAD.WIDE R10, R3, 0x4, R10 ;  /* 0x00000004030a7825 */ /* 0x004fe400078e020a */
[----:B------:R-:W1:Y:S04]  /*0130*/  LDC.64 R2, c[0x0][0x210] ;  /* 0x00008400ff027b82 */ /* 0x000e680000000a00 */
[----:B------:R-:W2:Y:S01]  /*0140*/  LDG.E.EL.64 R10, desc[UR4][R10.64] ;  /* 0x000000040a0a7981 */ /* 0x000ea2000c2e1b00 */
[----:B----4-:R-:W-:-:S04]  /*0150*/  IMAD.WIDE R6, R15, 0x4, R6 ;  /* 0x000000040f067825 */ /* 0x010fc800078e0206 */
[C---:B-----5:R-:W-:Y:S02]  /*0160*/  IMAD.WIDE R8, R13.reuse, 0x4, R8 ;  /* 0x000000040d087825 */ /* 0x060fe400078e0208 */
[----:B------:R-:W3:Y:S04]  /*0170*/  LDG.E.EL.64 R6, desc[UR4][R6.64] ;  /* 0x0000000406067981 */ /* 0x000ee8000c2e1b00 */
[----:B------:R-:W4:Y:S01]  /*0180*/  LDG.E.64 R8, desc[UR4][R8.64] ;  /* 0x0000000408087981 */ /* 0x000f22000c1e1b00 */
[----:B-1----:R-:W-:-:S05]  /*0190*/  IMAD.WIDE R2, R13, 0x4, R2 ;  /* 0x000000040d027825 */ /* 0x002fca00078e0202 */
[----:B------:R-:W5:Y:S01]  /*01a0*/  LDG.E.64 R4, desc[UR4][R2.64] ;  /* 0x0000000402047981 */ /* 0x000f62000c1e1b00 */
[----:B------:R-:W-:Y:S01]  /*01b0*/  HFMA2.MMA R13, -RZ, RZ, 1.625, 0 ;  /* 0x3e800000ff0d7435 */ /* 0x000fe200000001ff */
[----:B--2---:R-:W-:Y:S01]  /*01c0*/  FADD R0, RZ, -R10 ;  /* 0x8000000aff007221 */ /* 0x004fe20000000000 */
[----:B------:R-:W-:-:S03]  /*01d0*/  FADD R11, RZ, -R11 ;  /* 0x8000000bff0b7221 */ /* 0x000fc60000000000 */
[----:B------:R-:W-:Y:S01]  /*01e0*/  FMUL R0, R0, 1.4426950216293334961 ;  /* 0x3fb8aa3b00007820 */ /* 0x000fe20000400000 */
[----:B------:R-:W-:-:S04]  /*01f0*/  FMUL R11, R11, 1.4426950216293334961 ;  /* 0x3fb8aa3b0b0b7820 */ /* 0x000fc80000400000 */
[----:B------:R-:W-:Y:S02]  /*0200*/  FSETP.GEU.AND P0, PT, R0, -126, PT ;  /* 0xc2fc00000000780b */ /* 0x000fe40003f0e000 */
[----:B------:R-:W-:-:S11]  /*0210*/  FSETP.GEU.AND P1, PT, R11, -126, PT ;  /* 0xc2fc00000b00780b */ /* 0x000fd60003f2e000 */
[----:B------:R-:W-:Y:S02]  /*0220*/  @!P0 FMUL R0, R0, 0.5 ;  /* 0x3f00000000008820 */ /* 0x000fe40000400000 */
[----:B------:R-:W-:Y:S02]  /*0230*/  @!P1 FMUL R11, R11, 0.5 ;  /* 0x3f0000000b0b9820 */ /* 0x000fe40000400000 */
[----:B------:R-:W1:Y:S08]  /*0240*/  MUFU.EX2 R10, R0 ;  /* 0x00000000000a7308 */ /* 0x000e700000000800 */
[----:B------:R-:W2:Y:S01]  /*0250*/  MUFU.EX2 R12, R11 ;  /* 0x0000000b000c7308 */ /* 0x000ea20000000800 */
[----:B-1----:R-:W-:-:S04]  /*0260*/  @!P0 FMUL R10, R10, R10 ;  /* 0x0000000a0a0a8220 */ /* 0x002fc80000400000 */
[----:B------:R-:W-:Y:S01]  /*0270*/  FADD R10, R10, 1 ;  /* 0x3f8000000a0a7421 */ /* 0x000fe20000000000 */
[----:B--2---:R-:W-:-:S04]  /*0280*/  @!P1 FMUL R12, R12, R12 ;  /* 0x0000000c0c0c9220 */ /* 0x004fc80000400000 */
[----:B------:R-:W-:Y:S01]  /*0290*/  FADD R12, R12, 1 ;  /* 0x3f8000000c0c7421 */ /* 0x000fe20000000000 */
[----:B------:R-:W-:-:S04]  /*02a0*/  FSETP.GT.AND P2, PT, R10, 8.50705917302346158658e+37, PT ;  /* 0x7e8000000a00780b */ /* 0x000fc80003f44000 */
[----:B------:R-:W-:-:S09]  /*02b0*/  FSETP.GT.AND P3, PT, R12, 8.50705917302346158658e+37, PT ;  /* 0x7e8000000c00780b */ /* 0x000fd20003f64000 */
[----:B------:R-:W-:-:S04]  /*02c0*/  @P2 FMUL R10, R10, 0.25 ;  /* 0x3e8000000a0a2820 */ /* 0x000fc80000400000 */
[----:B------:R-:W-:Y:S02]  /*02d0*/  @P3 FMUL R12, R12, 0.25 ;  /* 0x3e8000000c0c3820 */ /* 0x000fe40000400000 */
[----:B------:R-:W1:Y:S01]  /*02e0*/  MUFU.RCP R10, R10 ;  /* 0x0000000a000a7308 */ /* 0x000e620000001000 */
[----:B-----5:R-:W-:Y:S02]  /*02f0*/  FSETP.GT.AND P0, PT, R4, RZ, PT ;  /* 0x000000ff0400720b */ /* 0x020fe40003f04000 */
[----:B------:R-:W-:-:S05]  /*0300*/  FSETP.GT.AND P1, PT, R5, RZ, PT ;  /* 0x000000ff0500720b */ /* 0x000fca0003f24000 */
[----:B------:R-:W2:Y:S01]  /*0310*/  MUFU.RCP R12, R12 ;  /* 0x0000000c000c7308 */ /* 0x000ea20000001000 */
[C---:B------:R-:W-:Y:S02]  /*0320*/  FSEL R11, R13.reuse, 1, P2 ;  /* 0x3f8000000d0b7808 */ /* 0x040fe40001000000 */
[----:B------:R-:W-:-:S03]  /*0330*/  FSEL R13, R13, 1, P3 ;  /* 0x3f8000000d0d7808 */ /* 0x000fc60001800000 */
[----:B---3--:R-:W-:Y:S01]  /*0340*/  @!P0 FMUL R4, R4, R6 ;  /* 0x0000000604048220 */ /* 0x008fe20000400000 */
[----:B-1----:R-:W-:Y:S01]  /*0350*/  FMUL R11, R10, R11 ;  /* 0x0000000b0a0b7220 */ /* 0x002fe20000400000 */
[----:B------:R-:W-:-:S03]  /*0360*/  @!P1 FMUL R5, R5, R7 ;  /* 0x0000000705059220 */ /* 0x000fc60000400000 */
[----:B----4-:R-:W-:Y:S01]  /*0370*/  FFMA R8, R4, R11, R8 ;  /* 0x0000000b04087223 */ /* 0x010fe20000000008 */
[----:B--2---:R-:W-:-:S04]  /*0380*/  FMUL R0, R12, R13 ;  /* 0x0000000d0c007220 */ /* 0x004fc80000400000 */
[----:B------:R-:W-:-:S05]  /*0390*/  FFMA R9, R5, R0, R9 ;  /* 0x0000000005097223 */ /* 0x000fca0000000009 */
[----:B------:R-:W-:Y:S01]  /*03a0*/  STG.E.64 desc[UR4][R2.64], R8 ;  /* 0x0000000802007986 */ /* 0x000fe2000c101b04 */
[----:B------:R-:W-:Y:S05]  /*03b0*/  EXIT ;  /* 0x000000000000794d */ /* 0x000fea0003800000 */
.L_x_0:
[----:B------:R-:W-:-:S00]  /*03c0*/  BRA `(.L_x_0) ;  /* 0xfffffffc00fc7947 */ /* 0x000fc0000383ffff */
[----:B------:R-:W-:-:S00]  /*03d0*/  NOP ;  /* 0x0000000000007918 */ /* 0x000fc00000000000 */
        /* <DEDUP_REMOVED lines=10> */
.L_x_1:


//--------------------- .nv.constant0.triton_poi_fused__prelu_kernel_add_mul_30 --------------------------
	.section	.nv.constant0.triton_poi_fused__prelu_kernel_add_mul_30,"a",@progbits
	.sectionflags	@""
	.align	4
.nv.constant0.triton_poi_fused__prelu_kernel_add_mul_30:
	.zero		564
